//
// Generated by NVIDIA NVVM Compiler
//
// Compiler Build ID: CL-36424714
// Cuda compilation tools, release 13.0, V13.0.88
// Based on NVVM 20.0.0
//

.version 9.0
.target sm_100
.address_size 64

	// .globl	_Z33matrix_scaling_factor_kernel_cudaPfjfj
// _ZZ33matrix_scaling_factor_kernel_cudaPfjfjE4tile has been demoted

.visible .entry _Z33matrix_scaling_factor_kernel_cudaPfjfj(
	.param .u64 .ptr .align 1 _Z33matrix_scaling_factor_kernel_cudaPfjfj_param_0,
	.param .u32 _Z33matrix_scaling_factor_kernel_cudaPfjfj_param_1,
	.param .f32 _Z33matrix_scaling_factor_kernel_cudaPfjfj_param_2,
	.param .u32 _Z33matrix_scaling_factor_kernel_cudaPfjfj_param_3
)
{
	.reg .pred 	%p<9>;
	.reg .b32 	%r<20>;
	.reg .b32 	%f<21>;
	.reg .b64 	%rd<5>;
	// demoted variable
	.shared .align 4 .b8 _ZZ33matrix_scaling_factor_kernel_cudaPfjfjE4tile[1024];
	ld.param.u64 	%rd2, [_Z33matrix_scaling_factor_kernel_cudaPfjfj_param_0];
	ld.param.u32 	%r10, [_Z33matrix_scaling_factor_kernel_cudaPfjfj_param_1];
	ld.param.f32 	%f9, [_Z33matrix_scaling_factor_kernel_cudaPfjfj_param_2];
	ld.param.u32 	%r11, [_Z33matrix_scaling_factor_kernel_cudaPfjfj_param_3];
	cvta.to.global.u64 	%rd3, %rd2;
	mov.u32 	%r12, %ctaid.x;
	mov.u32 	%r13, %ntid.x;
	mov.u32 	%r14, %tid.x;
	mad.lo.s32 	%r1, %r12, %r13, %r14;
	setp.ge.u32 	%p1, %r1, %r10;
	mul.wide.u32 	%rd4, %r1, 4;
	add.s64 	%rd1, %rd3, %rd4;
	shl.b32 	%r15, %r14, 2;
	mov.u32 	%r16, _ZZ33matrix_scaling_factor_kernel_cudaPfjfjE4tile;
	add.s32 	%r2, %r16, %r15;
	@%p1 bra 	$L__BB0_2;
	ld.global.f32 	%f10, [%rd1];
	st.shared.f32 	[%r2], %f10;
$L__BB0_2:
	setp.ge.u32 	%p2, %r1, %r10;
	bar.sync 	0;
	@%p2 bra 	$L__BB0_11;
	ld.shared.f32 	%f20, [%r2];
	setp.eq.s32 	%p3, %r11, 0;
	@%p3 bra 	$L__BB0_10;
	and.b32  	%r3, %r11, 3;
	setp.lt.u32 	%p4, %r11, 4;
	@%p4 bra 	$L__BB0_7;
	and.b32  	%r17, %r11, -4;
	neg.s32 	%r18, %r17;
$L__BB0_6:
	mul.f32 	%f12, %f9, %f20;
	mul.f32 	%f13, %f9, %f12;
	mul.f32 	%f14, %f9, %f13;
	mul.f32 	%f20, %f9, %f14;
	add.s32 	%r18, %r18, 4;
	setp.ne.s32 	%p5, %r18, 0;
	@%p5 bra 	$L__BB0_6;
$L__BB0_7:
	setp.eq.s32 	%p6, %r3, 0;
	@%p6 bra 	$L__BB0_10;
	neg.s32 	%r19, %r3;
$L__BB0_9:
	.pragma "nounroll";
	mul.f32 	%f20, %f9, %f20;
	add.s32 	%r19, %r19, 1;
	setp.ne.s32 	%p7, %r19, 0;
	@%p7 bra 	$L__BB0_9;
$L__BB0_10:
	st.shared.f32 	[%r2], %f20;
$L__BB0_11:
	setp.ge.u32 	%p8, %r1, %r10;
	bar.sync 	0;
	@%p8 bra 	$L__BB0_13;
	ld.shared.f32 	%f15, [%r2];
	st.global.f32 	[%rd1], %f15;
$L__BB0_13:
	ret;

}


// ===== COMPILED SASS (sm_100) =====

	.target	sm_100

	.elftype	@"ET_EXEC"


//--------------------- .note.nv.tkinfo           --------------------------
	.section	.note.nv.tkinfo,"",@"SHT_NOTE"
	.sectionflags	@"SHF_NOTE_NV_TKINFO"
	.tkinfo
        /*0018*/ 	.word	0x00000002
        /*0030*/ 	.string	""
        /*0030*/ 	.string	"ptxas"
        /*0030*/ 	.string	"Cuda compilation tools, release 13.0, V13.0.88"
        /*0030*/ 	.string	"Build cuda_13.0.r13.0/compiler.36424714_0"
        /*0030*/ 	.string	"-arch sm_100 -m 64 "



//--------------------- .note.nv.cuinfo           --------------------------
	.section	.note.nv.cuinfo,"",@"SHT_NOTE"
	.sectionflags	@"SHF_NOTE_NV_CUINFO"
        /*0018*/ 	.short	0x0002
        /*001a*/ 	.short	0x0064
        /*001c*/ 	.short	0x0082
	.zero		2


//--------------------- .nv.info                  --------------------------
	.section	.nv.info,"",@"SHT_CUDA_INFO"
	.align	4


	//----- nvinfo : EIATTR_REGCOUNT
	.align		4
        /*0000*/ 	.byte	0x04, 0x2f
        /*0002*/ 	.short	(.L_1 - .L_0)
	.align		4
.L_0:
        /*0004*/ 	.word	index@(_Z33matrix_scaling_factor_kernel_cudaPfjfj)
        /*0008*/ 	.word	0x00000008


	//----- nvinfo : EIATTR_FRAME_SIZE
	.align		4
.L_1:
        /*000c*/ 	.byte	0x04, 0x11
        /*000e*/ 	.short	(.L_3 - .L_2)
	.align		4
.L_2:
        /*0010*/ 	.word	index@(_Z33matrix_scaling_factor_kernel_cudaPfjfj)
        /*0014*/ 	.word	0x00000000


	//----- nvinfo : EIATTR_MIN_STACK_SIZE
	.align		4
.L_3:
        /*0018*/ 	.byte	0x04, 0x12
        /*001a*/ 	.short	(.L_5 - .L_4)
	.align		4
.L_4:
        /*001c*/ 	.word	index@(_Z33matrix_scaling_factor_kernel_cudaPfjfj)
        /*0020*/ 	.word	0x00000000
.L_5:


//--------------------- .nv.compat                --------------------------
	.section	.nv.compat,"",@"SHT_CUDA_COMPAT_INFO"
	.align	4
        /*0000*/ 	.byte	0x02, 0x09, 0x00, 0x00, 0x02, 0x02, 0x01, 0x00, 0x02, 0x05, 0x05, 0x00, 0x03, 0x07, 0x01, 0x01
        /*0010*/ 	.byte	0x02, 0x03, 0x00, 0x00, 0x02, 0x06, 0x01, 0x00, 0x04, 0x0b, 0x08, 0x00, 0x09, 0x00, 0x00, 0x00
        /*0020*/ 	.byte	0x00, 0x00, 0x00, 0x00


//--------------------- .nv.info._Z33matrix_scaling_factor_kernel_cudaPfjfj --------------------------
	.section	.nv.info._Z33matrix_scaling_factor_kernel_cudaPfjfj,"",@"SHT_CUDA_INFO"
	.sectionflags	@""
	.align	4


	//----- nvinfo : EIATTR_CUDA_API_VERSION
	.align		4
        /*0000*/ 	.byte	0x04, 0x37
        /*0002*/ 	.short	(.L_7 - .L_6)
.L_6:
        /*0004*/ 	.word	0x00000082


	//----- nvinfo : EIATTR_KPARAM_INFO
	.align		4
.L_7:
        /*0008*/ 	.byte	0x04, 0x17
        /*000a*/ 	.short	(.L_9 - .L_8)
.L_8:
        /*000c*/ 	.word	0x00000000
        /*0010*/ 	.short	0x0003
        /*0012*/ 	.short	0x0010
        /*0014*/ 	.byte	0x00, 0xf0, 0x11, 0x00


	//----- nvinfo : EIATTR_KPARAM_INFO
	.align		4
.L_9:
        /*0018*/ 	.byte	0x04, 0x17
        /*001a*/ 	.short	(.L_11 - .L_10)
.L_10:
        /*001c*/ 	.word	0x00000000
        /*0020*/ 	.short	0x0002
        /*0022*/ 	.short	0x000c
        /*0024*/ 	.byte	0x00, 0xf0, 0x11, 0x00


	//----- nvinfo : EIATTR_KPARAM_INFO
	.align		4
.L_11:
        /*0028*/ 	.byte	0x04, 0x17
        /*002a*/ 	.short	(.L_13 - .L_12)
.L_12:
        /*002c*/ 	.word	0x00000000
        /*0030*/ 	.short	0x0001
        /*0032*/ 	.short	0x0008
        /*0034*/ 	.byte	0x00, 0xf0, 0x11, 0x00


	//----- nvinfo : EIATTR_KPARAM_INFO
	.align		4
.L_13:
        /*0038*/ 	.byte	0x04, 0x17
        /*003a*/ 	.short	(.L_15 - .L_14)
.L_14:
        /*003c*/ 	.word	0x00000000
        /*0040*/ 	.short	0x0000
        /*0042*/ 	.short	0x0000
        /*0044*/ 	.byte	0x00, 0xf5, 0x21, 0x00


	//----- nvinfo : EIATTR_SPARSE_MMA_MASK
	.align		4
.L_15:
        /*0048*/ 	.byte	0x03, 0x50
        /*004a*/ 	.short	0x0000


	//----- nvinfo : EIATTR_MAXREG_COUNT
	.align		4
        /*004c*/ 	.byte	0x03, 0x1b
        /*004e*/ 	.short	0x00ff


	//----- nvinfo : EIATTR_NUM_BARRIERS
	.align		4
        /*0050*/ 	.byte	0x02, 0x4c
        /*0052*/ 	.byte	0x01
	.zero		1


	//----- nvinfo : EIATTR_MERCURY_ISA_VERSION
	.align		4
        /*0054*/ 	.byte	0x03, 0x5f
        /*0056*/ 	.short	0x0101


	//----- nvinfo : EIATTR_VRC_CTA_INIT_COUNT
	.align		4
        /*0058*/ 	.byte	0x02, 0x4a
	.zero		1
	.zero		1


	//----- nvinfo : EIATTR_EXIT_INSTR_OFFSETS
	.align		4
        /*005c*/ 	.byte	0x04, 0x1c
        /*005e*/ 	.short	(.L_17 - .L_16)


	//   ....[0]....
.L_16:
        /*0060*/ 	.word	0x000005b0


	//   ....[1]....
        /*0064*/ 	.word	0x000005e0


	//----- nvinfo : EIATTR_CRS_STACK_SIZE
	.align		4
.L_17:
        /*0068*/ 	.byte	0x04, 0x1e
        /*006a*/ 	.short	(.L_19 - .L_18)
.L_18:
        /*006c*/ 	.word	0x00000000


	//----- nvinfo : EIATTR_CBANK_PARAM_SIZE
	.align		4
.L_19:
        /*0070*/ 	.byte	0x03, 0x19
        /*0072*/ 	.short	0x0014


	//----- nvinfo : EIATTR_PARAM_CBANK
	.align		4
        /*0074*/ 	.byte	0x04, 0x0a
        /*0076*/ 	.short	(.L_21 - .L_20)
	.align		4
.L_20:
        /*0078*/ 	.word	index@(.nv.constant0._Z33matrix_scaling_factor_kernel_cudaPfjfj)
        /*007c*/ 	.short	0x0380
        /*007e*/ 	.short	0x0014


	//----- nvinfo : EIATTR_SW_WAR
	.align		4
.L_21:
        /*0080*/ 	.byte	0x04, 0x36
        /*0082*/ 	.short	(.L_23 - .L_22)
.L_22:
        /*0084*/ 	.word	0x00000008
.L_23:


//--------------------- .nv.callgraph             --------------------------
	.section	.nv.callgraph,"",@"SHT_CUDA_CALLGRAPH"
	.align	4
	.sectionentsize	8
	.align		4
        /*0000*/ 	.word	0x00000000
	.align		4
        /*0004*/ 	.word	0xffffffff
	.align		4
        /*0008*/ 	.word	0x00000000
	.align		4
        /*000c*/ 	.word	0xfffffffe
	.align		4
        /*0010*/ 	.word	0x00000000
	.align		4
        /*0014*/ 	.word	0xfffffffd
	.align		4
        /*0018*/ 	.word	0x00000000
	.align		4
        /*001c*/ 	.word	0xfffffffc


//--------------------- .text._Z33matrix_scaling_factor_kernel_cudaPfjfj --------------------------
	.section	.text._Z33matrix_scaling_factor_kernel_cudaPfjfj,"ax",@progbits
	.align	128
        .global         _Z33matrix_scaling_factor_kernel_cudaPfjfj
        .type           _Z33matrix_scaling_factor_kernel_cudaPfjfj,@function
        .size           _Z33matrix_scaling_factor_kernel_cudaPfjfj,(.L_x_11 - _Z33matrix_scaling_factor_kernel_cudaPfjfj)
        .other          _Z33matrix_scaling_factor_kernel_cudaPfjfj,@"STO_CUDA_ENTRY STV_DEFAULT"
_Z33matrix_scaling_factor_kernel_cudaPfjfj:
.text._Z33matrix_scaling_factor_kernel_cudaPfjfj:
[----:B------:R-:W-:Y:S01]  /*0000*/  LDC R1, c[0x0][0x37c] ;  /* 0x0000df00ff017b82 */ /* 0x000fe20000000800 */
[----:B------:R-:W0:Y:S07]  /*0010*/  S2R R0, SR_TID.X ;  /* 0x0000000000007919 */ /* 0x000e2e0000002100 */
[----:B------:R-:W0:Y:S01]  /*0020*/  S2UR UR4, SR_CTAID.X ;  /* 0x00000000000479c3 */ /* 0x000e220000002500 */
[----:B------:R-:W1:Y:S01]  /*0030*/  LDCU UR5, c[0x0][0x388] ;  /* 0x00007100ff0577ac */ /* 0x000e620008000800 */
[----:B------:R-:W2:Y:S06]  /*0040*/  LDCU.64 UR6, c[0x0][0x358] ;  /* 0x00006b00ff0677ac */ /* 0x000eac0008000a00 */
[----:B------:R-:W0:Y:S08]  /*0050*/  LDC R5, c[0x0][0x360] ;  /* 0x0000d800ff057b82 */ /* 0x000e300000000800 */
[----:B------:R-:W3:Y:S01]  /*0060*/  LDC.64 R2, c[0x0][0x380] ;  /* 0x0000e000ff027b82 */ /* 0x000ee20000000a00 */
[----:B0-----:R-:W-:-:S05]  /*0070*/  IMAD R5, R5, UR4, R0 ;  /* 0x0000000405057c24 */ /* 0x001fca000f8e0200 */
[C---:B-1----:R-:W-:Y:S01]  /*0080*/  ISETP.GE.U32.AND P0, PT, R5.reuse, UR5, PT ;  /* 0x0000000505007c0c */ /* 0x042fe2000bf06070 */
[----:B---3--:R-:W-:-:S12]  /*0090*/  IMAD.WIDE.U32 R2, R5, 0x4, R2 ;  /* 0x0000000405027825 */ /* 0x008fd800078e0002 */
[----:B--2---:R-:W2:Y:S01]  /*00a0*/  @!P0 LDG.E R5, desc[UR6][R2.64] ;  /* 0x0000000602058981 */ /* 0x004ea2000c1e1900 */
[----:B------:R-:W0:Y:S01]  /*00b0*/  S2UR UR5, SR_CgaCtaId ;  /* 0x00000000000579c3 */ /* 0x000e220000008800 */
[----:B------:R-:W-:Y:S01]  /*00c0*/  UMOV UR4, 0x400 ;  /* 0x0000040000047882 */ /* 0x000fe20000000000 */
[----:B------:R-:W-:Y:S01]  /*00d0*/  BSSY.RECONVERGENT B0, `(.L_x_0) ;  /* 0x000004c000007945 */ /* 0x000fe20003800200 */
[----:B0-----:R-:W-:-:S06]  /*00e0*/  ULEA UR4, UR5, UR4, 0x18 ;  /* 0x0000000405047291 */ /* 0x001fcc000f8ec0ff */
[----:B------:R-:W-:-:S05]  /*00f0*/  LEA R0, R0, UR4, 0x2 ;  /* 0x0000000400007c11 */ /* 0x000fca000f8e10ff */
[----:B--2---:R0:W-:Y:S01]  /*0100*/  @!P0 STS [R0], R5 ;  /* 0x0000000500008388 */ /* 0x0041e20000000800 */
[----:B------:R-:W-:Y:S06]  /*0110*/  BAR.SYNC.DEFER_BLOCKING 0x0 ;  /* 0x0000000000007b1d */ /* 0x000fec0000010000 */
[----:B------:R-:W-:Y:S05]  /*0120*/  @P0 BRA `(.L_x_1) ;  /* 0x0000000400180947 */ /* 0x000fea0003800000 */
[----:B0-----:R0:W1:Y:S01]  /*0130*/  LDS R5, [R0] ;  /* 0x0000000000057984 */ /* 0x0010620000000800 */
[----:B------:R-:W2:Y:S02]  /*0140*/  LDCU UR5, c[0x0][0x390] ;  /* 0x00007200ff0577ac */ /* 0x000ea40008000800 */
[----:B--2---:R-:W-:-:S09]  /*0150*/  UISETP.NE.AND UP0, UPT, UR5, URZ, UPT ;  /* 0x000000ff0500728c */ /* 0x004fd2000bf05270 */
[----:B0-----:R-:W-:Y:S05]  /*0160*/  BRA.U !UP0, `(.L_x_2) ;  /* 0x0000000508047547 */ /* 0x001fea000b800000 */
[----:B------:R-:W-:Y:S02]  /*0170*/  UISETP.GE.U32.AND UP0, UPT, UR5, 0x4, UPT ;  /* 0x000000040500788c */ /* 0x000fe4000bf06070 */
[----:B------:R-:W-:-:S07]  /*0180*/  ULOP3.LUT UR4, UR5, 0x3, URZ, 0xc0, !UPT ;  /* 0x0000000305047892 */ /* 0x000fce000f8ec0ff */
[----:B------:R-:W-:Y:S05]  /*0190*/  BRA.U !UP0, `(.L_x_3) ;  /* 0x0000000108d87547 */ /* 0x000fea000b800000 */
[----:B------:R-:W-:-:S04]  /*01a0*/  ULOP3.LUT UR5, UR5, 0xfffffffc, URZ, 0xc0, !UPT ;  /* 0xfffffffc05057892 */ /* 0x000fc8000f8ec0ff */
[----:B------:R-:W-:-:S04]  /*01b0*/  UIADD3 UR5, UPT, UPT, -UR5, URZ, URZ ;  /* 0x000000ff05057290 */ /* 0x000fc8000fffe1ff */
[----:B------:R-:W-:-:S09]  /*01c0*/  UISETP.GE.AND UP0, UPT, UR5, URZ, UPT ;  /* 0x000000ff0500728c */ /* 0x000fd2000bf06270 */
[----:B------:R-:W-:Y:S05]  /*01d0*/  BRA.U UP0, `(.L_x_4) ;  /* 0x0000000100a47547 */ /* 0x000fea000b800000 */
[----:B------:R-:W-:Y:S02]  /*01e0*/  UIADD3 UR8, UPT, UPT, -UR5, URZ, URZ ;  /* 0x000000ff05087290 */ /* 0x000fe4000fffe1ff */
[----:B------:R-:W-:Y:S02]  /*01f0*/  UPLOP3.LUT UP0, UPT, UPT, UPT, UPT, 0x80, 0x8 ;  /* 0x000000000008789c */ /* 0x000fe40003f0f070 */
[----:B------:R-:W-:-:S09]  /*0200*/  UISETP.GT.AND UP1, UPT, UR8, 0xc, UPT ;  /* 0x0000000c0800788c */ /* 0x000fd2000bf24270 */
[----:B------:R-:W-:Y:S05]  /*0210*/  BRA.U !UP1, `(.L_x_5) ;  /* 0x0000000109547547 */ /* 0x000fea000b800000 */
[----:B------:R-:W0:Y:S01]  /*0220*/  LDCU UR8, c[0x0][0x38c] ;  /* 0x00007180ff0877ac */ /* 0x000e220008000800 */
[----:B------:R-:W-:-:S11]  /*0230*/  UPLOP3.LUT UP0, UPT, UPT, UPT, UPT, 0x40, 0x4 ;  /* 0x000000000004789c */ /* 0x000fd60003f0e870 */
.L_x_6:
[----:B01----:R-:W-:Y:S01]  /*0240*/  FMUL R5, R5, UR8 ;  /* 0x0000000805057c20 */ /* 0x003fe20008400000 */
[----:B------:R-:W-:-:S03]  /*0250*/  UIADD3 UR5, UPT, UPT, UR5, 0x10, URZ ;  /* 0x0000001005057890 */ /* 0x000fc6000fffe0ff */
[----:B------:R-:W-:Y:S01]  /*0260*/  FMUL R5, R5, UR8 ;  /* 0x0000000805057c20 */ /* 0x000fe20008400000 */
[----:B------:R-:W-:-:S03]  /*0270*/  UISETP.GE.AND UP1, UPT, UR5, -0xc, UPT ;  /* 0xfffffff40500788c */ /* 0x000fc6000bf26270 */
[----:B------:R-:W-:-:S04]  /*0280*/  FMUL R5, R5, UR8 ;  /* 0x0000000805057c20 */ /* 0x000fc80008400000 */
        /* <DEDUP_REMOVED lines=12> */
[----:B------:R-:W-:Y:S01]  /*0350*/  FMUL R5, R5, UR8 ;  /* 0x0000000805057c20 */ /* 0x000fe20008400000 */
[----:B------:R-:W-:Y:S06]  /*0360*/  BRA.U !UP1, `(.L_x_6) ;  /* 0xfffffffd09b47547 */ /* 0x000fec000b83ffff */
.L_x_5:
[----:B------:R-:W-:-:S04]  /*0370*/  UIADD3 UR8, UPT, UPT, -UR5, URZ, URZ ;  /* 0x000000ff05087290 */ /* 0x000fc8000fffe1ff */
[----:B------:R-:W-:-:S09]  /*0380*/  UISETP.GT.AND UP1, UPT, UR8, 0x4, UPT ;  /* 0x000000040800788c */ /* 0x000fd2000bf24270 */
[----:B------:R-:W-:Y:S05]  /*0390*/  BRA.U !UP1, `(.L_x_7) ;  /* 0x00000001092c7547 */ /* 0x000fea000b800000 */
[----:B------:R-:W1:Y:S01]  /*03a0*/  LDCU UR8, c[0x0][0x38c] ;  /* 0x00007180ff0877ac */ /* 0x000e620008000800 */
[----:B------:R-:W-:Y:S02]  /*03b0*/  UPLOP3.LUT UP0, UPT, UPT, UPT, UPT, 0x40, 0x4 ;  /* 0x000000000004789c */ /* 0x000fe40003f0e870 */
[----:B------:R-:W-:Y:S01]  /*03c0*/  UIADD3 UR5, UPT, UPT, UR5, 0x8, URZ ;  /* 0x0000000805057890 */ /* 0x000fe2000fffe0ff */
[----:B-1----:R-:W-:-:S04]  /*03d0*/  FMUL R5, R5, UR8 ;  /* 0x0000000805057c20 */ /* 0x002fc80008400000 */
[----:B------:R-:W-:-:S04]  /*03e0*/  FMUL R5, R5, UR8 ;  /* 0x0000000805057c20 */ /* 0x000fc80008400000 */
[----:B------:R-:W-:-:S04]  /*03f0*/  FMUL R5, R5, UR8 ;  /* 0x0000000805057c20 */ /* 0x000fc80008400000 */
[----:B------:R-:W-:-:S04]  /*0400*/  FMUL R5, R5, UR8 ;  /* 0x0000000805057c20 */ /* 0x000fc80008400000 */
[----:B------:R-:W-:-:S04]  /*0410*/  FMUL R5, R5, UR8 ;  /* 0x0000000805057c20 */ /* 0x000fc80008400000 */
[----:B------:R-:W-:-:S04]  /*0420*/  FMUL R5, R5, UR8 ;  /* 0x0000000805057c20 */ /* 0x000fc80008400000 */
[----:B------:R-:W-:-:S04]  /*0430*/  FMUL R5, R5, UR8 ;  /* 0x0000000805057c20 */ /* 0x000fc80008400000 */
[----:B------:R-:W-:-:S07]  /*0440*/  FMUL R5, R5, UR8 ;  /* 0x0000000805057c20 */ /* 0x000fce0008400000 */
.L_x_7:
[----:B------:R-:W-:-:S09]  /*0450*/  UISETP.NE.OR UP0, UPT, UR5, URZ, UP0 ;  /* 0x000000ff0500728c */ /* 0x000fd20008705670 */
[----:B------:R-:W-:Y:S05]  /*0460*/  BRA.U !UP0, `(.L_x_3) ;  /* 0x0000000108247547 */ /* 0x000fea000b800000 */
.L_x_4:
[----:B------:R-:W0:Y:S01]  /*0470*/  LDCU UR8, c[0x0][0x38c] ;  /* 0x00007180ff0877ac */ /* 0x000e220008000800 */
[----:B------:R-:W-:Y:S01]  /*0480*/  NOP ;  /* 0x0000000000007918 */ /* 0x000fe20000000000 */
.L_x_8:
[----:B------:R-:W-:Y:S01]  /*0490*/  UIADD3 UR5, UPT, UPT, UR5, 0x4, URZ ;  /* 0x0000000405057890 */ /* 0x000fe2000fffe0ff */
[----:B01----:R-:W-:-:S03]  /*04a0*/  FMUL R5, R5, UR8 ;  /* 0x0000000805057c20 */ /* 0x003fc60008400000 */
[----:B------:R-:W-:Y:S01]  /*04b0*/  UISETP.NE.AND UP0, UPT, UR5, URZ, UPT ;  /* 0x000000ff0500728c */ /* 0x000fe2000bf05270 */
[----:B------:R-:W-:-:S04]  /*04c0*/  FMUL R5, R5, UR8 ;  /* 0x0000000805057c20 */ /* 0x000fc80008400000 */
[----:B------:R-:W-:-:S04]  /*04d0*/  FMUL R5, R5, UR8 ;  /* 0x0000000805057c20 */ /* 0x000fc80008400000 */
[----:B------:R-:W-:Y:S01]  /*04e0*/  FMUL R5, R5, UR8 ;  /* 0x0000000805057c20 */ /* 0x000fe20008400000 */
[----:B------:R-:W-:Y:S06]  /*04f0*/  BRA.U UP0, `(.L_x_8) ;  /* 0xfffffffd00e47547 */ /* 0x000fec000b83ffff */
.L_x_3:
[----:B------:R-:W-:-:S09]  /*0500*/  UISETP.NE.AND UP0, UPT, UR4, URZ, UPT ;  /* 0x000000ff0400728c */ /* 0x000fd2000bf05270 */
[----:B------:R-:W-:Y:S05]  /*0510*/  BRA.U !UP0, `(.L_x_2) ;  /* 0x0000000108187547 */ /* 0x000fea000b800000 */
[----:B------:R-:W0:Y:S01]  /*0520*/  LDCU UR5, c[0x0][0x38c] ;  /* 0x00007180ff0577ac */ /* 0x000e220008000800 */
[----:B------:R-:W-:-:S12]  /*0530*/  UIADD3 UR4, UPT, UPT, -UR4, URZ, URZ ;  /* 0x000000ff04047290 */ /* 0x000fd8000fffe1ff */
.L_x_9:
[----:B------:R-:W-:Y:S01]  /*0540*/  UIADD3 UR4, UPT, UPT, UR4, 0x1, URZ ;  /* 0x0000000104047890 */ /* 0x000fe2000fffe0ff */
[----:B01----:R-:W-:-:S03]  /*0550*/  FMUL R5, R5, UR5 ;  /* 0x0000000505057c20 */ /* 0x003fc60008400000 */
[----:B------:R-:W-:-:S09]  /*0560*/  UISETP.NE.AND UP0, UPT, UR4, URZ, UPT ;  /* 0x000000ff0400728c */ /* 0x000fd2000bf05270 */
[----:B------:R-:W-:Y:S05]  /*0570*/  BRA.U UP0, `(.L_x_9) ;  /* 0xfffffffd00f07547 */ /* 0x000fea000b83ffff */
.L_x_2:
[----:B-1----:R1:W-:Y:S02]  /*0580*/  STS [R0], R5 ;  /* 0x0000000500007388 */ /* 0x0023e40000000800 */
.L_x_1:
[----:B------:R-:W-:Y:S05]  /*0590*/  BSYNC.RECONVERGENT B0 ;  /* 0x0000000000007941 */ /* 0x000fea0003800200 */
.L_x_0:
[----:B------:R-:W-:Y:S06]  /*05a0*/  BAR.SYNC.DEFER_BLOCKING 0x0 ;  /* 0x0000000000007b1d */ /* 0x000fec0000010000 */
[----:B------:R-:W-:Y:S05]  /*05b0*/  @P0 EXIT ;  /* 0x000000000000094d */ /* 0x000fea0003800000 */
[----:B01----:R-:W0:Y:S04]  /*05c0*/  LDS R5, [R0] ;  /* 0x0000000000057984 */ /* 0x003e280000000800 */
[----:B0-----:R-:W-:Y:S01]  /*05d0*/  STG.E desc[UR6][R2.64], R5 ;  /* 0x0000000502007986 */ /* 0x001fe2000c101906 */
[----:B------:R-:W-:Y:S05]  /*05e0*/  EXIT ;  /* 0x000000000000794d */ /* 0x000fea0003800000 */
.L_x_10:
[----:B------:R-:W-:-:S00]  /*05f0*/  BRA `(.L_x_10) ;  /* 0xfffffffc00fc7947 */ /* 0x000fc0000383ffff */
[----:B------:R-:W-:-:S00]  /*0600*/  NOP ;  /* 0x0000000000007918 */ /* 0x000fc00000000000 */
[----:B------:R-:W-:-:S00]  /*0610*/  NOP ;  /* 0x0000000000007918 */ /* 0x000fc00000000000 */
[----:B------:R-:W-:-:S00]  /*0620*/  NOP ;  /* 0x0000000000007918 */ /* 0x000fc00000000000 */
[----:B------:R-:W-:-:S00]  /*0630*/  NOP ;  /* 0x0000000000007918 */ /* 0x000fc00000000000 */
[----:B------:R-:W-:-:S00]  /*0640*/  NOP ;  /* 0x0000000000007918 */ /* 0x000fc00000000000 */
[----:B------:R-:W-:-:S00]  /*0650*/  NOP ;  /* 0x0000000000007918 */ /* 0x000fc00000000000 */
[----:B------:R-:W-:-:S00]  /*0660*/  NOP ;  /* 0x0000000000007918 */ /* 0x000fc00000000000 */
[----:B------:R-:W-:-:S00]  /*0670*/  NOP ;  /* 0x0000000000007918 */ /* 0x000fc00000000000 */
.L_x_11:


//--------------------- .nv.shared._Z33matrix_scaling_factor_kernel_cudaPfjfj --------------------------
	.section	.nv.shared._Z33matrix_scaling_factor_kernel_cudaPfjfj,"aw",@nobits
	.sectionflags	@""
	.align	4
.nv.shared._Z33matrix_scaling_factor_kernel_cudaPfjfj:
	.zero		2048


//--------------------- .nv.shared.reserved.0     --------------------------
	.section	.nv.shared.reserved.0,"aw",@nobits
	.weak		__nv_reservedSMEM_offset_0_alias
	.size		__nv_reservedSMEM_offset_0_alias, 0, 64
	.other		__nv_reservedSMEM_offset_0_alias,@"STO_CUDA_RESERVED_SHARED STV_DEFAULT"
__nv_reservedSMEM_offset_0_alias:
	.zero		0
	.zero		64


//--------------------- .nv.constant0._Z33matrix_scaling_factor_kernel_cudaPfjfj --------------------------
	.section	.nv.constant0._Z33matrix_scaling_factor_kernel_cudaPfjfj,"a",@progbits
	.sectionflags	@""
	.align	4
.nv.constant0._Z33matrix_scaling_factor_kernel_cudaPfjfj:
	.zero		916


//--------------------- SYMBOLS --------------------------

	.type		.nv.reservedSmem.offset0,@object
	.size		.nv.reservedSmem.offset0,0x4
	.type		.nv.reservedSmem.cap,@object
	.size		.nv.reservedSmem.cap,0x4
